//
// Generated by NVIDIA NVVM Compiler
//
// Compiler Build ID: CL-36424714
// Cuda compilation tools, release 13.0, V13.0.88
// Based on NVVM 20.0.0
//

.version 9.0
.target sm_100
.address_size 64

	// .globl	_Z15convolve2D_cudaPhPfS_iiiPy

.visible .entry _Z15convolve2D_cudaPhPfS_iiiPy(
	.param .u64 .ptr .align 1 _Z15convolve2D_cudaPhPfS_iiiPy_param_0,
	.param .u64 .ptr .align 1 _Z15convolve2D_cudaPhPfS_iiiPy_param_1,
	.param .u64 .ptr .align 1 _Z15convolve2D_cudaPhPfS_iiiPy_param_2,
	.param .u32 _Z15convolve2D_cudaPhPfS_iiiPy_param_3,
	.param .u32 _Z15convolve2D_cudaPhPfS_iiiPy_param_4,
	.param .u32 _Z15convolve2D_cudaPhPfS_iiiPy_param_5,
	.param .u64 .ptr .align 1 _Z15convolve2D_cudaPhPfS_iiiPy_param_6
)
{
	.reg .pred 	%p<93>;
	.reg .b16 	%rs<16>;
	.reg .b32 	%r<69>;
	.reg .b32 	%f<101>;
	.reg .b64 	%rd<50>;

	ld.param.u64 	%rd11, [_Z15convolve2D_cudaPhPfS_iiiPy_param_0];
	ld.param.u64 	%rd12, [_Z15convolve2D_cudaPhPfS_iiiPy_param_1];
	ld.param.u32 	%r24, [_Z15convolve2D_cudaPhPfS_iiiPy_param_3];
	ld.param.u32 	%r27, [_Z15convolve2D_cudaPhPfS_iiiPy_param_4];
	ld.param.u32 	%r26, [_Z15convolve2D_cudaPhPfS_iiiPy_param_5];
	cvta.to.global.u64 	%rd1, %rd12;
	cvta.to.global.u64 	%rd2, %rd11;
	mov.u32 	%r28, %ctaid.x;
	mov.u32 	%r29, %ntid.x;
	mov.u32 	%r30, %tid.x;
	mad.lo.s32 	%r1, %r28, %r29, %r30;
	mov.u32 	%r31, %ctaid.y;
	mov.u32 	%r32, %ntid.y;
	mov.u32 	%r33, %tid.y;
	mad.lo.s32 	%r34, %r31, %r32, %r33;
	setp.ge.s32 	%p2, %r1, %r24;
	setp.ge.s32 	%p3, %r34, %r27;
	or.pred  	%p4, %p2, %p3;
	@%p4 bra 	$L__BB0_45;
	// begin inline asm
	mov.u64 	%rd13, %clock64;
	// end inline asm
	setp.lt.s32 	%p5, %r26, 1;
	mov.f32 	%f79, 0f00000000;
	@%p5 bra 	$L__BB0_44;
	shr.u32 	%r36, %r26, 31;
	add.s32 	%r37, %r26, %r36;
	shr.s32 	%r38, %r37, 1;
	sub.s32 	%r3, %r1, %r38;
	sub.s32 	%r4, %r34, %r38;
	and.b32  	%r5, %r26, 7;
	and.b32  	%r6, %r26, 3;
	and.b32  	%r7, %r26, 2147483640;
	and.b32  	%r8, %r26, 1;
	mov.f32 	%f79, 0f00000000;
	mov.b32 	%r64, 0;
$L__BB0_3:
	setp.lt.u32 	%p6, %r26, 8;
	add.s32 	%r40, %r4, %r64;
	setp.gt.s32 	%p7, %r40, -1;
	setp.lt.s32 	%p8, %r40, %r27;
	and.pred  	%p1, %p7, %p8;
	mul.lo.s32 	%r10, %r40, %r24;
	mul.lo.s32 	%r11, %r64, %r26;
	mov.b32 	%r67, 0;
	@%p6 bra 	$L__BB0_22;
	mov.b32 	%r65, 0;
	cvt.u64.u32 	%rd17, %r11;
$L__BB0_5:
	.pragma "nounroll";
	add.s32 	%r13, %r3, %r65;
	setp.gt.s32 	%p9, %r13, -1;
	setp.lt.s32 	%p10, %r13, %r24;
	and.pred  	%p11, %p9, %p10;
	and.pred  	%p12, %p11, %p1;
	add.s32 	%r42, %r13, %r10;
	cvt.s64.s32 	%rd14, %r42;
	add.s64 	%rd4, %rd2, %rd14;
	not.pred 	%p13, %p12;
	@%p13 bra 	$L__BB0_7;
	ld.global.u8 	%rs1, [%rd4];
	cvt.rn.f32.u16 	%f43, %rs1;
	add.s32 	%r43, %r65, %r11;
	mul.wide.u32 	%rd15, %r43, 4;
	add.s64 	%rd16, %rd1, %rd15;
	ld.global.f32 	%f44, [%rd16];
	fma.rn.f32 	%f79, %f44, %f43, %f79;
$L__BB0_7:
	add.s32 	%r44, %r13, 1;
	setp.gt.s32 	%p14, %r44, -1;
	setp.lt.s32 	%p15, %r44, %r24;
	and.pred  	%p16, %p14, %p15;
	and.pred  	%p17, %p16, %p1;
	cvt.u64.u32 	%rd18, %r65;
	add.s64 	%rd19, %rd18, %rd17;
	shl.b64 	%rd20, %rd19, 2;
	add.s64 	%rd5, %rd1, %rd20;
	not.pred 	%p18, %p17;
	@%p18 bra 	$L__BB0_9;
	ld.global.u8 	%rs2, [%rd4+1];
	cvt.rn.f32.u16 	%f45, %rs2;
	ld.global.f32 	%f46, [%rd5+4];
	fma.rn.f32 	%f79, %f46, %f45, %f79;
$L__BB0_9:
	add.s32 	%r45, %r13, 2;
	setp.gt.s32 	%p19, %r45, -1;
	setp.lt.s32 	%p20, %r45, %r24;
	and.pred  	%p21, %p19, %p20;
	and.pred  	%p22, %p21, %p1;
	not.pred 	%p23, %p22;
	@%p23 bra 	$L__BB0_11;
	ld.global.u8 	%rs3, [%rd4+2];
	cvt.rn.f32.u16 	%f47, %rs3;
	ld.global.f32 	%f48, [%rd5+8];
	fma.rn.f32 	%f79, %f48, %f47, %f79;
$L__BB0_11:
	add.s32 	%r46, %r13, 3;
	setp.gt.s32 	%p24, %r46, -1;
	setp.lt.s32 	%p25, %r46, %r24;
	and.pred  	%p26, %p24, %p25;
	and.pred  	%p27, %p26, %p1;
	not.pred 	%p28, %p27;
	@%p28 bra 	$L__BB0_13;
	ld.global.u8 	%rs4, [%rd4+3];
	cvt.rn.f32.u16 	%f49, %rs4;
	ld.global.f32 	%f50, [%rd5+12];
	fma.rn.f32 	%f79, %f50, %f49, %f79;
$L__BB0_13:
	add.s32 	%r47, %r13, 4;
	setp.gt.s32 	%p29, %r47, -1;
	setp.lt.s32 	%p30, %r47, %r24;
	and.pred  	%p31, %p29, %p30;
	and.pred  	%p32, %p31, %p1;
	not.pred 	%p33, %p32;
	@%p33 bra 	$L__BB0_15;
	ld.global.u8 	%rs5, [%rd4+4];
	cvt.rn.f32.u16 	%f51, %rs5;
	ld.global.f32 	%f52, [%rd5+16];
	fma.rn.f32 	%f79, %f52, %f51, %f79;
$L__BB0_15:
	add.s32 	%r48, %r13, 5;
	setp.gt.s32 	%p34, %r48, -1;
	setp.lt.s32 	%p35, %r48, %r24;
	and.pred  	%p36, %p34, %p35;
	and.pred  	%p37, %p36, %p1;
	not.pred 	%p38, %p37;
	@%p38 bra 	$L__BB0_17;
	ld.global.u8 	%rs6, [%rd4+5];
	cvt.rn.f32.u16 	%f53, %rs6;
	ld.global.f32 	%f54, [%rd5+20];
	fma.rn.f32 	%f79, %f54, %f53, %f79;
$L__BB0_17:
	add.s32 	%r49, %r13, 6;
	setp.gt.s32 	%p39, %r49, -1;
	setp.lt.s32 	%p40, %r49, %r24;
	and.pred  	%p41, %p39, %p40;
	and.pred  	%p42, %p41, %p1;
	not.pred 	%p43, %p42;
	@%p43 bra 	$L__BB0_19;
	ld.global.u8 	%rs7, [%rd4+6];
	cvt.rn.f32.u16 	%f55, %rs7;
	ld.global.f32 	%f56, [%rd5+24];
	fma.rn.f32 	%f79, %f56, %f55, %f79;
$L__BB0_19:
	add.s32 	%r50, %r13, 7;
	setp.gt.s32 	%p44, %r50, -1;
	setp.lt.s32 	%p45, %r50, %r24;
	and.pred  	%p46, %p44, %p45;
	and.pred  	%p47, %p46, %p1;
	not.pred 	%p48, %p47;
	@%p48 bra 	$L__BB0_21;
	ld.global.u8 	%rs8, [%rd4+7];
	cvt.rn.f32.u16 	%f57, %rs8;
	ld.global.f32 	%f58, [%rd5+28];
	fma.rn.f32 	%f79, %f58, %f57, %f79;
$L__BB0_21:
	add.s32 	%r65, %r65, 8;
	setp.ne.s32 	%p49, %r65, %r7;
	mov.u32 	%r67, %r7;
	@%p49 bra 	$L__BB0_5;
$L__BB0_22:
	setp.eq.s32 	%p50, %r5, 0;
	@%p50 bra 	$L__BB0_43;
	add.s32 	%r51, %r5, -1;
	setp.lt.u32 	%p51, %r51, 3;
	@%p51 bra 	$L__BB0_33;
	add.s32 	%r16, %r3, %r67;
	setp.gt.s32 	%p52, %r16, -1;
	setp.lt.s32 	%p53, %r16, %r24;
	and.pred  	%p54, %p52, %p53;
	and.pred  	%p55, %p54, %p1;
	add.s32 	%r52, %r16, %r10;
	cvt.s64.s32 	%rd21, %r52;
	add.s64 	%rd6, %rd2, %rd21;
	not.pred 	%p56, %p55;
	@%p56 bra 	$L__BB0_26;
	ld.global.u8 	%rs9, [%rd6];
	cvt.rn.f32.u16 	%f60, %rs9;
	add.s32 	%r53, %r67, %r11;
	mul.wide.u32 	%rd22, %r53, 4;
	add.s64 	%rd23, %rd1, %rd22;
	ld.global.f32 	%f61, [%rd23];
	fma.rn.f32 	%f79, %f61, %f60, %f79;
$L__BB0_26:
	add.s32 	%r54, %r16, 1;
	setp.gt.s32 	%p57, %r54, -1;
	setp.lt.s32 	%p58, %r54, %r24;
	and.pred  	%p59, %p57, %p58;
	and.pred  	%p60, %p59, %p1;
	cvt.u64.u32 	%rd24, %r11;
	cvt.u64.u32 	%rd25, %r67;
	add.s64 	%rd26, %rd25, %rd24;
	shl.b64 	%rd27, %rd26, 2;
	add.s64 	%rd7, %rd1, %rd27;
	not.pred 	%p61, %p60;
	@%p61 bra 	$L__BB0_28;
	ld.global.u8 	%rs10, [%rd6+1];
	cvt.rn.f32.u16 	%f62, %rs10;
	ld.global.f32 	%f63, [%rd7+4];
	fma.rn.f32 	%f79, %f63, %f62, %f79;
$L__BB0_28:
	add.s32 	%r55, %r16, 2;
	setp.gt.s32 	%p62, %r55, -1;
	setp.lt.s32 	%p63, %r55, %r24;
	and.pred  	%p64, %p62, %p63;
	and.pred  	%p65, %p64, %p1;
	not.pred 	%p66, %p65;
	@%p66 bra 	$L__BB0_30;
	ld.global.u8 	%rs11, [%rd6+2];
	cvt.rn.f32.u16 	%f64, %rs11;
	ld.global.f32 	%f65, [%rd7+8];
	fma.rn.f32 	%f79, %f65, %f64, %f79;
$L__BB0_30:
	add.s32 	%r56, %r16, 3;
	setp.gt.s32 	%p67, %r56, -1;
	setp.lt.s32 	%p68, %r56, %r24;
	and.pred  	%p69, %p67, %p68;
	and.pred  	%p70, %p69, %p1;
	not.pred 	%p71, %p70;
	@%p71 bra 	$L__BB0_32;
	ld.global.u8 	%rs12, [%rd6+3];
	cvt.rn.f32.u16 	%f66, %rs12;
	ld.global.f32 	%f67, [%rd7+12];
	fma.rn.f32 	%f79, %f67, %f66, %f79;
$L__BB0_32:
	add.s32 	%r67, %r67, 4;
$L__BB0_33:
	setp.eq.s32 	%p72, %r6, 0;
	@%p72 bra 	$L__BB0_43;
	setp.eq.s32 	%p73, %r6, 1;
	@%p73 bra 	$L__BB0_40;
	add.s32 	%r19, %r3, %r67;
	setp.gt.s32 	%p74, %r19, -1;
	setp.lt.s32 	%p75, %r19, %r24;
	and.pred  	%p76, %p74, %p75;
	and.pred  	%p77, %p76, %p1;
	add.s32 	%r57, %r19, %r10;
	cvt.s64.s32 	%rd28, %r57;
	add.s64 	%rd8, %rd2, %rd28;
	not.pred 	%p78, %p77;
	@%p78 bra 	$L__BB0_37;
	ld.global.u8 	%rs13, [%rd8];
	cvt.rn.f32.u16 	%f69, %rs13;
	add.s32 	%r58, %r67, %r11;
	mul.wide.u32 	%rd29, %r58, 4;
	add.s64 	%rd30, %rd1, %rd29;
	ld.global.f32 	%f70, [%rd30];
	fma.rn.f32 	%f79, %f70, %f69, %f79;
$L__BB0_37:
	add.s32 	%r59, %r19, 1;
	setp.gt.s32 	%p79, %r59, -1;
	setp.lt.s32 	%p80, %r59, %r24;
	and.pred  	%p81, %p79, %p80;
	and.pred  	%p82, %p81, %p1;
	not.pred 	%p83, %p82;
	@%p83 bra 	$L__BB0_39;
	ld.global.u8 	%rs14, [%rd8+1];
	cvt.rn.f32.u16 	%f71, %rs14;
	cvt.u64.u32 	%rd31, %r11;
	cvt.u64.u32 	%rd32, %r67;
	add.s64 	%rd33, %rd32, %rd31;
	shl.b64 	%rd34, %rd33, 2;
	add.s64 	%rd35, %rd1, %rd34;
	ld.global.f32 	%f72, [%rd35+4];
	fma.rn.f32 	%f79, %f72, %f71, %f79;
$L__BB0_39:
	add.s32 	%r67, %r67, 2;
$L__BB0_40:
	setp.eq.s32 	%p84, %r8, 0;
	@%p84 bra 	$L__BB0_43;
	add.s32 	%r22, %r3, %r67;
	setp.gt.s32 	%p85, %r22, -1;
	setp.lt.s32 	%p86, %r22, %r24;
	and.pred  	%p87, %p85, %p86;
	and.pred  	%p88, %p87, %p1;
	not.pred 	%p89, %p88;
	@%p89 bra 	$L__BB0_43;
	add.s32 	%r60, %r22, %r10;
	cvt.s64.s32 	%rd36, %r60;
	add.s64 	%rd37, %rd2, %rd36;
	ld.global.u8 	%rs15, [%rd37];
	cvt.rn.f32.u16 	%f73, %rs15;
	add.s32 	%r61, %r67, %r11;
	mul.wide.u32 	%rd38, %r61, 4;
	add.s64 	%rd39, %rd1, %rd38;
	ld.global.f32 	%f74, [%rd39];
	fma.rn.f32 	%f79, %f74, %f73, %f79;
$L__BB0_43:
	add.s32 	%r64, %r64, 1;
	setp.ne.s32 	%p90, %r64, %r26;
	@%p90 bra 	$L__BB0_3;
$L__BB0_44:
	ld.param.u64 	%rd49, [_Z15convolve2D_cudaPhPfS_iiiPy_param_6];
	ld.param.u64 	%rd48, [_Z15convolve2D_cudaPhPfS_iiiPy_param_2];
	setp.lt.f32 	%p91, %f79, 0f00000000;
	selp.f32 	%f75, 0f00000000, %f79, %p91;
	setp.gt.f32 	%p92, %f75, 0f437F0000;
	selp.f32 	%f76, 0f437F0000, %f75, %p92;
	cvt.rzi.u32.f32 	%r62, %f76;
	mad.lo.s32 	%r63, %r24, %r34, %r1;
	cvt.s64.s32 	%rd41, %r63;
	cvta.to.global.u64 	%rd42, %rd48;
	add.s64 	%rd43, %rd42, %rd41;
	st.global.u8 	[%rd43], %r62;
	// begin inline asm
	mov.u64 	%rd40, %clock64;
	// end inline asm
	sub.s64 	%rd44, %rd40, %rd13;
	cvta.to.global.u64 	%rd45, %rd49;
	mul.wide.s32 	%rd46, %r63, 8;
	add.s64 	%rd47, %rd45, %rd46;
	st.global.u64 	[%rd47], %rd44;
$L__BB0_45:
	ret;

}


// ===== COMPILED SASS (sm_100) =====

	.target	sm_100

	.elftype	@"ET_EXEC"


//--------------------- .note.nv.tkinfo           --------------------------
	.section	.note.nv.tkinfo,"",@"SHT_NOTE"
	.sectionflags	@"SHF_NOTE_NV_TKINFO"
	.tkinfo
        /*0018*/ 	.word	0x00000002
        /*0030*/ 	.string	""
        /*0030*/ 	.string	"ptxas"
        /*0030*/ 	.string	"Cuda compilation tools, release 13.0, V13.0.88"
        /*0030*/ 	.string	"Build cuda_13.0.r13.0/compiler.36424714_0"
        /*0030*/ 	.string	"-arch sm_100 -m 64 "



//--------------------- .note.nv.cuinfo           --------------------------
	.section	.note.nv.cuinfo,"",@"SHT_NOTE"
	.sectionflags	@"SHF_NOTE_NV_CUINFO"
        /*0018*/ 	.short	0x0002
        /*001a*/ 	.short	0x0064
        /*001c*/ 	.short	0x0082
	.zero		2


//--------------------- .nv.info                  --------------------------
	.section	.nv.info,"",@"SHT_CUDA_INFO"
	.align	4


	//----- nvinfo : EIATTR_REGCOUNT
	.align		4
        /*0000*/ 	.byte	0x04, 0x2f
        /*0002*/ 	.short	(.L_1 - .L_0)
	.align		4
.L_0:
        /*0004*/ 	.word	index@(_Z15convolve2D_cudaPhPfS_iiiPy)
        /*0008*/ 	.word	0x00000020


	//----- nvinfo : EIATTR_FRAME_SIZE
	.align		4
.L_1:
        /*000c*/ 	.byte	0x04, 0x11
        /*000e*/ 	.short	(.L_3 - .L_2)
	.align		4
.L_2:
        /*0010*/ 	.word	index@(_Z15convolve2D_cudaPhPfS_iiiPy)
        /*0014*/ 	.word	0x00000000


	//----- nvinfo : EIATTR_MIN_STACK_SIZE
	.align		4
.L_3:
        /*0018*/ 	.byte	0x04, 0x12
        /*001a*/ 	.short	(.L_5 - .L_4)
	.align		4
.L_4:
        /*001c*/ 	.word	index@(_Z15convolve2D_cudaPhPfS_iiiPy)
        /*0020*/ 	.word	0x00000000
.L_5:


//--------------------- .nv.compat                --------------------------
	.section	.nv.compat,"",@"SHT_CUDA_COMPAT_INFO"
	.align	4
        /*0000*/ 	.byte	0x02, 0x09, 0x00, 0x00, 0x02, 0x02, 0x01, 0x00, 0x02, 0x05, 0x05, 0x00, 0x03, 0x07, 0x01, 0x01
        /*0010*/ 	.byte	0x02, 0x03, 0x00, 0x00, 0x02, 0x06, 0x01, 0x00, 0x04, 0x0b, 0x08, 0x00, 0x09, 0x00, 0x00, 0x00
        /*0020*/ 	.byte	0x00, 0x00, 0x00, 0x00


//--------------------- .nv.info._Z15convolve2D_cudaPhPfS_iiiPy --------------------------
	.section	.nv.info._Z15convolve2D_cudaPhPfS_iiiPy,"",@"SHT_CUDA_INFO"
	.sectionflags	@""
	.align	4


	//----- nvinfo : EIATTR_CUDA_API_VERSION
	.align		4
        /*0000*/ 	.byte	0x04, 0x37
        /*0002*/ 	.short	(.L_7 - .L_6)
.L_6:
        /*0004*/ 	.word	0x00000082


	//----- nvinfo : EIATTR_KPARAM_INFO
	.align		4
.L_7:
        /*0008*/ 	.byte	0x04, 0x17
        /*000a*/ 	.short	(.L_9 - .L_8)
.L_8:
        /*000c*/ 	.word	0x00000000
        /*0010*/ 	.short	0x0006
        /*0012*/ 	.short	0x0028
        /*0014*/ 	.byte	0x00, 0xf5, 0x21, 0x00


	//----- nvinfo : EIATTR_KPARAM_INFO
	.align		4
.L_9:
        /*0018*/ 	.byte	0x04, 0x17
        /*001a*/ 	.short	(.L_11 - .L_10)
.L_10:
        /*001c*/ 	.word	0x00000000
        /*0020*/ 	.short	0x0005
        /*0022*/ 	.short	0x0020
        /*0024*/ 	.byte	0x00, 0xf0, 0x11, 0x00


	//----- nvinfo : EIATTR_KPARAM_INFO
	.align		4
.L_11:
        /*0028*/ 	.byte	0x04, 0x17
        /*002a*/ 	.short	(.L_13 - .L_12)
.L_12:
        /*002c*/ 	.word	0x00000000
        /*0030*/ 	.short	0x0004
        /*0032*/ 	.short	0x001c
        /*0034*/ 	.byte	0x00, 0xf0, 0x11, 0x00


	//----- nvinfo : EIATTR_KPARAM_INFO
	.align		4
.L_13:
        /*0038*/ 	.byte	0x04, 0x17
        /*003a*/ 	.short	(.L_15 - .L_14)
.L_14:
        /*003c*/ 	.word	0x00000000
        /*0040*/ 	.short	0x0003
        /*0042*/ 	.short	0x0018
        /*0044*/ 	.byte	0x00, 0xf0, 0x11, 0x00


	//----- nvinfo : EIATTR_KPARAM_INFO
	.align		4
.L_15:
        /*0048*/ 	.byte	0x04, 0x17
        /*004a*/ 	.short	(.L_17 - .L_16)
.L_16:
        /*004c*/ 	.word	0x00000000
        /*0050*/ 	.short	0x0002
        /*0052*/ 	.short	0x0010
        /*0054*/ 	.byte	0x00, 0xf5, 0x21, 0x00


	//----- nvinfo : EIATTR_KPARAM_INFO
	.align		4
.L_17:
        /*0058*/ 	.byte	0x04, 0x17
        /*005a*/ 	.short	(.L_19 - .L_18)
.L_18:
        /*005c*/ 	.word	0x00000000
        /*0060*/ 	.short	0x0001
        /*0062*/ 	.short	0x0008
        /*0064*/ 	.byte	0x00, 0xf5, 0x21, 0x00


	//----- nvinfo : EIATTR_KPARAM_INFO
	.align		4
.L_19:
        /*0068*/ 	.byte	0x04, 0x17
        /*006a*/ 	.short	(.L_21 - .L_20)
.L_20:
        /*006c*/ 	.word	0x00000000
        /*0070*/ 	.short	0x0000
        /*0072*/ 	.short	0x0000
        /*0074*/ 	.byte	0x00, 0xf5, 0x21, 0x00


	//----- nvinfo : EIATTR_SPARSE_MMA_MASK
	.align		4
.L_21:
        /*0078*/ 	.byte	0x03, 0x50
        /*007a*/ 	.short	0x0000


	//----- nvinfo : EIATTR_MAXREG_COUNT
	.align		4
        /*007c*/ 	.byte	0x03, 0x1b
        /*007e*/ 	.short	0x00ff


	//----- nvinfo : EIATTR_MERCURY_ISA_VERSION
	.align		4
        /*0080*/ 	.byte	0x03, 0x5f
        /*0082*/ 	.short	0x0101


	//----- nvinfo : EIATTR_VRC_CTA_INIT_COUNT
	.align		4
        /*0084*/ 	.byte	0x02, 0x4a
	.zero		1
	.zero		1


	//----- nvinfo : EIATTR_EXIT_INSTR_OFFSETS
	.align		4
        /*0088*/ 	.byte	0x04, 0x1c
        /*008a*/ 	.short	(.L_23 - .L_22)


	//   ....[0]....
.L_22:
        /*008c*/ 	.word	0x000000c0


	//   ....[1]....
        /*0090*/ 	.word	0x00000f50


	//----- nvinfo : EIATTR_CRS_STACK_SIZE
	.align		4
.L_23:
        /*0094*/ 	.byte	0x04, 0x1e
        /*0096*/ 	.short	(.L_25 - .L_24)
.L_24:
        /*0098*/ 	.word	0x00000000


	//----- nvinfo : EIATTR_CBANK_PARAM_SIZE
	.align		4
.L_25:
        /*009c*/ 	.byte	0x03, 0x19
        /*009e*/ 	.short	0x0030


	//----- nvinfo : EIATTR_PARAM_CBANK
	.align		4
        /*00a0*/ 	.byte	0x04, 0x0a
        /*00a2*/ 	.short	(.L_27 - .L_26)
	.align		4
.L_26:
        /*00a4*/ 	.word	index@(.nv.constant0._Z15convolve2D_cudaPhPfS_iiiPy)
        /*00a8*/ 	.short	0x0380
        /*00aa*/ 	.short	0x0030


	//----- nvinfo : EIATTR_SW_WAR
	.align		4
.L_27:
        /*00ac*/ 	.byte	0x04, 0x36
        /*00ae*/ 	.short	(.L_29 - .L_28)
.L_28:
        /*00b0*/ 	.word	0x00000008
.L_29:


//--------------------- .nv.callgraph             --------------------------
	.section	.nv.callgraph,"",@"SHT_CUDA_CALLGRAPH"
	.align	4
	.sectionentsize	8
	.align		4
        /*0000*/ 	.word	0x00000000
	.align		4
        /*0004*/ 	.word	0xffffffff
	.align		4
        /*0008*/ 	.word	0x00000000
	.align		4
        /*000c*/ 	.word	0xfffffffe
	.align		4
        /*0010*/ 	.word	0x00000000
	.align		4
        /*0014*/ 	.word	0xfffffffd
	.align		4
        /*0018*/ 	.word	0x00000000
	.align		4
        /*001c*/ 	.word	0xfffffffc


//--------------------- .text._Z15convolve2D_cudaPhPfS_iiiPy --------------------------
	.section	.text._Z15convolve2D_cudaPhPfS_iiiPy,"ax",@progbits
	.align	128
        .global         _Z15convolve2D_cudaPhPfS_iiiPy
        .type           _Z15convolve2D_cudaPhPfS_iiiPy,@function
        .size           _Z15convolve2D_cudaPhPfS_iiiPy,(.L_x_9 - _Z15convolve2D_cudaPhPfS_iiiPy)
        .other          _Z15convolve2D_cudaPhPfS_iiiPy,@"STO_CUDA_ENTRY STV_DEFAULT"
_Z15convolve2D_cudaPhPfS_iiiPy:
.text._Z15convolve2D_cudaPhPfS_iiiPy:
[----:B------:R-:W-:Y:S01]  /*0000*/  LDC R1, c[0x0][0x37c] ;  /* 0x0000df00ff017b82 */ /* 0x000fe20000000800 */
[----:B------:R-:W0:Y:S07]  /*0010*/  S2R R3, SR_TID.Y ;  /* 0x0000000000037919 */ /* 0x000e2e0000002200 */
[----:B------:R-:W1:Y:S01]  /*0020*/  LDC R11, c[0x0][0x360] ;  /* 0x0000d800ff0b7b82 */ /* 0x000e620000000800 */
[----:B------:R-:W2:Y:S01]  /*0030*/  LDCU.64 UR6, c[0x0][0x398] ;  /* 0x00007300ff0677ac */ /* 0x000ea20008000a00 */
[----:B------:R-:W1:Y:S06]  /*0040*/  S2R R2, SR_TID.X ;  /* 0x0000000000027919 */ /* 0x000e6c0000002100 */
[----:B------:R-:W0:Y:S08]  /*0050*/  S2UR UR5, SR_CTAID.Y ;  /* 0x00000000000579c3 */ /* 0x000e300000002600 */
[----:B------:R-:W0:Y:S08]  /*0060*/  LDC R0, c[0x0][0x364] ;  /* 0x0000d900ff007b82 */ /* 0x000e300000000800 */
[----:B------:R-:W1:Y:S01]  /*0070*/  S2UR UR4, SR_CTAID.X ;  /* 0x00000000000479c3 */ /* 0x000e620000002500 */
[----:B0-----:R-:W-:-:S05]  /*0080*/  IMAD R0, R0, UR5, R3 ;  /* 0x0000000500007c24 */ /* 0x001fca000f8e0203 */
[----:B--2---:R-:W-:Y:S01]  /*0090*/  ISETP.GE.AND P0, PT, R0, UR7, PT ;  /* 0x0000000700007c0c */ /* 0x004fe2000bf06270 */
[----:B-1----:R-:W-:-:S05]  /*00a0*/  IMAD R11, R11, UR4, R2 ;  /* 0x000000040b0b7c24 */ /* 0x002fca000f8e0202 */
[----:B------:R-:W-:-:S13]  /*00b0*/  ISETP.GE.OR P0, PT, R11, UR6, P0 ;  /* 0x000000060b007c0c */ /* 0x000fda0008706670 */
[----:B------:R-:W-:Y:S05]  /*00c0*/  @P0 EXIT ;  /* 0x000000000000094d */ /* 0x000fea0003800000 */
[----:B------:R-:W-:Y:S01]  /*00d0*/  CS2R R2, SR_CLOCKLO ;  /* 0x0000000000027805 */ /* 0x000fe20000015000 */
[----:B------:R-:W0:Y:S01]  /*00e0*/  LDCU UR5, c[0x0][0x3a0] ;  /* 0x00007400ff0577ac */ /* 0x000e220008000800 */
[----:B------:R-:W-:Y:S01]  /*00f0*/  IMAD.MOV.U32 R10, RZ, RZ, RZ ;  /* 0x000000ffff0a7224 */ /* 0x000fe200078e00ff */
[----:B------:R-:W1:Y:S01]  /*0100*/  LDCU.64 UR10, c[0x0][0x358] ;  /* 0x00006b00ff0a77ac */ /* 0x000e620008000a00 */
[----:B0-----:R-:W-:-:S09]  /*0110*/  UISETP.GE.AND UP0, UPT, UR5, 0x1, UPT ;  /* 0x000000010500788c */ /* 0x001fd2000bf06270 */
[----:B-1----:R-:W-:Y:S05]  /*0120*/  BRA.U !UP0, `(.L_x_0) ;  /* 0x0000000d08487547 */ /* 0x002fea000b800000 */
[----:B------:R-:W-:Y:S01]  /*0130*/  ULEA.HI UR4, UR5, UR5, URZ, 0x1 ;  /* 0x0000000505047291 */ /* 0x000fe2000f8f08ff */
[----:B------:R-:W-:Y:S01]  /*0140*/  IMAD.MOV.U32 R10, RZ, RZ, RZ ;  /* 0x000000ffff0a7224 */ /* 0x000fe200078e00ff */
[----:B------:R-:W-:Y:S02]  /*0150*/  ULOP3.LUT UR6, UR5, 0x7, URZ, 0xc0, !UPT ;  /* 0x0000000705067892 */ /* 0x000fe4000f8ec0ff */
[----:B------:R-:W-:Y:S02]  /*0160*/  USHF.R.S32.HI UR4, URZ, 0x1, UR4 ;  /* 0x00000001ff047899 */ /* 0x000fe40008011404 */
[----:B------:R-:W-:Y:S02]  /*0170*/  ULOP3.LUT UR7, UR5, 0x3, URZ, 0xc0, !UPT ;  /* 0x0000000305077892 */ /* 0x000fe4000f8ec0ff */
[----:B------:R-:W-:Y:S02]  /*0180*/  ULOP3.LUT UR5, UR5, 0x7ffffff8, URZ, 0xc0, !UPT ;  /* 0x7ffffff805057892 */ /* 0x000fe4000f8ec0ff */
[----:B------:R-:W-:-:S02]  /*0190*/  VIADD R12, R11, -UR4 ;  /* 0x800000040b0c7c36 */ /* 0x000fc40008000000 */
[----:B------:R-:W-:Y:S01]  /*01a0*/  VIADD R20, R0, -UR4 ;  /* 0x8000000400147c36 */ /* 0x000fe20008000000 */
[----:B------:R-:W-:-:S07]  /*01b0*/  UMOV UR4, URZ ;  /* 0x000000ff00047c82 */ /* 0x000fce0008000000 */
.L_x_7:
[----:B------:R-:W0:Y:S01]  /*01c0*/  LDCU UR8, c[0x0][0x3a0] ;  /* 0x00007400ff0877ac */ /* 0x000e220008000800 */
[----:B------:R-:W-:Y:S02]  /*01d0*/  VIADD R13, R20, UR4 ;  /* 0x00000004140d7c36 */ /* 0x000fe40008000000 */
[----:B------:R-:W-:Y:S01]  /*01e0*/  IMAD.MOV.U32 R5, RZ, RZ, RZ ;  /* 0x000000ffff057224 */ /* 0x000fe200078e00ff */
[----:B------:R-:W1:Y:S01]  /*01f0*/  LDCU UR9, c[0x0][0x39c] ;  /* 0x00007380ff0977ac */ /* 0x000e620008000800 */
[----:B0-----:R-:W-:Y:S02]  /*0200*/  UISETP.GE.U32.AND UP1, UPT, UR8, 0x8, UPT ;  /* 0x000000080800788c */ /* 0x001fe4000bf26070 */
[----:B------:R-:W-:Y:S01]  /*0210*/  UIMAD UR12, UR4, UR8, URZ ;  /* 0x00000008040c72a4 */ /* 0x000fe2000f8e02ff */
[----:B-1----:R-:W-:Y:S01]  /*0220*/  ISETP.GE.AND P0, PT, R13, UR9, PT ;  /* 0x000000090d007c0c */ /* 0x002fe2000bf06270 */
[----:B------:R-:W-:-:S03]  /*0230*/  UIADD3 UR4, UPT, UPT, UR4, 0x1, URZ ;  /* 0x0000000104047890 */ /* 0x000fc6000fffe0ff */
[----:B------:R-:W-:Y:S01]  /*0240*/  ISETP.GT.AND P0, PT, R13, -0x1, !P0 ;  /* 0xffffffff0d00780c */ /* 0x000fe20004704270 */
[----:B------:R-:W-:Y:S01]  /*0250*/  UISETP.NE.AND UP0, UPT, UR4, UR8, UPT ;  /* 0x000000080400728c */ /* 0x000fe2000bf05270 */
[----:B------:R-:W-:Y:S11]  /*0260*/  BRA.U !UP1, `(.L_x_1) ;  /* 0x0000000509487547 */ /* 0x000ff6000b800000 */
[----:B------:R-:W0:Y:S01]  /*0270*/  LDC.64 R4, c[0x0][0x388] ;  /* 0x0000e200ff047b82 */ /* 0x000e220000000a00 */
[----:B------:R-:W-:Y:S01]  /*0280*/  IMAD.MOV.U32 R15, RZ, RZ, RZ ;  /* 0x000000ffff0f7224 */ /* 0x000fe200078e00ff */
[----:B------:R-:W1:Y:S01]  /*0290*/  LDCU UR13, c[0x0][0x398] ;  /* 0x00007300ff0d77ac */ /* 0x000e620008000800 */
[----:B------:R-:W2:Y:S05]  /*02a0*/  LDCU.64 UR8, c[0x0][0x380] ;  /* 0x00007000ff0877ac */ /* 0x000eaa0008000a00 */
.L_x_2:
[----:B------:R-:W-:-:S04]  /*02b0*/  IMAD.IADD R14, R12, 0x1, R15 ;  /* 0x000000010c0e7824 */ /* 0x000fc800078e020f */
[C---:B------:R-:W-:Y:S01]  /*02c0*/  VIADD R7, R14.reuse, 0x1 ;  /* 0x000000010e077836 */ /* 0x040fe20000000000 */
[----:B-1----:R-:W-:Y:S01]  /*02d0*/  ISETP.GE.AND P2, PT, R14, UR13, PT ;  /* 0x0000000d0e007c0c */ /* 0x002fe2000bf46270 */
[----:B------:R-:W-:-:S03]  /*02e0*/  IMAD R6, R13, UR13, R14 ;  /* 0x0000000d0d067c24 */ /* 0x000fc6000f8e020e */
[----:B------:R-:W-:Y:S02]  /*02f0*/  ISETP.GT.AND P2, PT, R14, -0x1, !P2 ;  /* 0xffffffff0e00780c */ /* 0x000fe40005744270 */
[C---:B------:R-:W-:Y:S02]  /*0300*/  ISETP.GE.AND P5, PT, R7.reuse, UR13, PT ;  /* 0x0000000d07007c0c */ /* 0x040fe4000bfa6270 */
[----:B------:R-:W-:Y:S02]  /*0310*/  PLOP3.LUT P2, PT, P2, P0, PT, 0x80, 0x8 ;  /* 0x000000000008781c */ /* 0x000fe40001741070 */
[C---:B--2---:R-:W-:Y:S02]  /*0320*/  IADD3 R8, P1, PT, R6.reuse, UR8, RZ ;  /* 0x0000000806087c10 */ /* 0x044fe4000ff3e0ff */
[----:B------:R-:W-:Y:S02]  /*0330*/  ISETP.GT.AND P5, PT, R7, -0x1, !P5 ;  /* 0xffffffff0700780c */ /* 0x000fe40006fa4270 */
[----:B------:R-:W-:-:S02]  /*0340*/  LEA.HI.X.SX32 R9, R6, UR9, 0x1, P1 ;  /* 0x0000000906097c11 */ /* 0x000fc400088f0eff */
[----:B------:R-:W-:-:S05]  /*0350*/  PLOP3.LUT P5, PT, P5, P0, PT, 0x80, 0x8 ;  /* 0x000000000008781c */ /* 0x000fca0002fa1070 */
[----:B------:R-:W1:Y:S01]  /*0360*/  @P2 LDC.64 R16, c[0x0][0x388] ;  /* 0x0000e200ff102b82 */ /* 0x000e620000000a00 */
[----:B------:R-:W-:Y:S01]  /*0370*/  @P2 VIADD R7, R15, UR12 ;  /* 0x0000000c0f072c36 */ /* 0x000fe20008000000 */
[----:B------:R-:W2:Y:S06]  /*0380*/  @P2 LDG.E.U8 R18, desc[UR10][R8.64] ;  /* 0x0000000a08122981 */ /* 0x000eac000c1e1100 */
[----:B------:R-:W3:Y:S01]  /*0390*/  @P5 LDG.E.U8 R19, desc[UR10][R8.64+0x1] ;  /* 0x0000010a08135981 */ /* 0x000ee2000c1e1100 */
[----:B-1----:R-:W-:Y:S01]  /*03a0*/  @P2 IMAD.WIDE.U32 R16, R7, 0x4, R16 ;  /* 0x0000000407102825 */ /* 0x002fe200078e0010 */
[----:B------:R-:W-:-:S05]  /*03b0*/  IADD3 R7, P1, PT, R15, UR12, RZ ;  /* 0x0000000c0f077c10 */ /* 0x000fca000ff3e0ff */
[----:B------:R-:W-:Y:S01]  /*03c0*/  IMAD.X R22, RZ, RZ, RZ, P1 ;  /* 0x000000ffff167224 */ /* 0x000fe200008e06ff */
[C---:B0-----:R-:W-:Y:S01]  /*03d0*/  LEA R6, P1, R7.reuse, R4, 0x2 ;  /* 0x0000000407067211 */ /* 0x041fe200078210ff */
[----:B------:R2:W4:Y:S03]  /*03e0*/  @P2 LDG.E R16, desc[UR10][R16.64] ;  /* 0x0000000a10102981 */ /* 0x000526000c1e1900 */
[----:B------:R-:W-:-:S05]  /*03f0*/  LEA.HI.X R7, R7, R5, R22, 0x2, P1 ;  /* 0x0000000507077211 */ /* 0x000fca00008f1416 */
[----:B------:R-:W5:Y:S01]  /*0400*/  @P5 LDG.E R21, desc[UR10][R6.64+0x4] ;  /* 0x0000040a06155981 */ /* 0x000f62000c1e1900 */
[C---:B------:R-:W-:Y:S02]  /*0410*/  VIADD R22, R14.reuse, 0x2 ;  /* 0x000000020e167836 */ /* 0x040fe40000000000 */
[----:B------:R-:W-:-:S03]  /*0420*/  VIADD R23, R14, 0x3 ;  /* 0x000000030e177836 */ /* 0x000fc60000000000 */
[----:B------:R-:W-:Y:S01]  /*0430*/  ISETP.GE.AND P1, PT, R22, UR13, PT ;  /* 0x0000000d16007c0c */ /* 0x000fe2000bf26270 */
[----:B------:R-:W-:Y:S01]  /*0440*/  VIADD R24, R14, 0x4 ;  /* 0x000000040e187836 */ /* 0x000fe20000000000 */
[C---:B------:R-:W-:Y:S02]  /*0450*/  ISETP.GE.AND P4, PT, R23.reuse, UR13, PT ;  /* 0x0000000d17007c0c */ /* 0x040fe4000bf86270 */
[----:B------:R-:W-:Y:S02]  /*0460*/  ISETP.GT.AND P1, PT, R22, -0x1, !P1 ;  /* 0xffffffff1600780c */ /* 0x000fe40004f24270 */
[----:B------:R-:W-:Y:S02]  /*0470*/  ISETP.GE.AND P3, PT, R24, UR13, PT ;  /* 0x0000000d18007c0c */ /* 0x000fe4000bf66270 */
[----:B------:R-:W-:Y:S02]  /*0480*/  ISETP.GT.AND P4, PT, R23, -0x1, !P4 ;  /* 0xffffffff1700780c */ /* 0x000fe40006784270 */
[----:B------:R-:W-:Y:S01]  /*0490*/  PLOP3.LUT P1, PT, P1, P0, PT, 0x80, 0x8 ;  /* 0x000000000008781c */ /* 0x000fe20000f21070 */
[----:B------:R-:W-:Y:S01]  /*04a0*/  VIADD R22, R14, 0x6 ;  /* 0x000000060e167836 */ /* 0x000fe20000000000 */
[----:B------:R-:W-:-:S02]  /*04b0*/  ISETP.GT.AND P3, PT, R24, -0x1, !P3 ;  /* 0xffffffff1800780c */ /* 0x000fc40005f64270 */
[----:B------:R-:W-:Y:S02]  /*04c0*/  PLOP3.LUT P4, PT, P4, P0, PT, 0x80, 0x8 ;  /* 0x000000000008781c */ /* 0x000fe40002781070 */
[C---:B------:R-:W-:Y:S02]  /*04d0*/  ISETP.GE.AND P6, PT, R22.reuse, UR13, PT ;  /* 0x0000000d16007c0c */ /* 0x040fe4000bfc6270 */
[----:B------:R-:W-:Y:S02]  /*04e0*/  PLOP3.LUT P3, PT, P3, P0, PT, 0x80, 0x8 ;  /* 0x000000000008781c */ /* 0x000fe40001f61070 */
[----:B------:R-:W-:-:S03]  /*04f0*/  ISETP.GT.AND P6, PT, R22, -0x1, !P6 ;  /* 0xffffffff1600780c */ /* 0x000fc600077c4270 */
[----:B------:R-:W5:Y:S01]  /*0500*/  @P1 LDG.E.U8 R22, desc[UR10][R8.64+0x2] ;  /* 0x0000020a08161981 */ /* 0x000f62000c1e1100 */
[----:B------:R-:W-:-:S03]  /*0510*/  PLOP3.LUT P6, PT, P6, P0, PT, 0x80, 0x8 ;  /* 0x000000000008781c */ /* 0x000fc600037c1070 */
[----:B------:R-:W5:Y:S04]  /*0520*/  @P4 LDG.E.U8 R26, desc[UR10][R8.64+0x3] ;  /* 0x0000030a081a4981 */ /* 0x000f68000c1e1100 */
[----:B------:R-:W5:Y:S04]  /*0530*/  @P1 LDG.E R24, desc[UR10][R6.64+0x8] ;  /* 0x0000080a06181981 */ /* 0x000f68000c1e1900 */
[----:B------:R-:W5:Y:S04]  /*0540*/  @P3 LDG.E.U8 R28, desc[UR10][R8.64+0x4] ;  /* 0x0000040a081c3981 */ /* 0x000f68000c1e1100 */
[----:B------:R-:W5:Y:S01]  /*0550*/  @P4 LDG.E R23, desc[UR10][R6.64+0xc] ;  /* 0x00000c0a06174981 */ /* 0x000f62000c1e1900 */
[----:B--2---:R-:W-:Y:S01]  /*0560*/  @P2 I2FP.F32.U32 R17, R18 ;  /* 0x0000001200112245 */ /* 0x004fe20000201000 */
[----:B------:R-:W-:-:S02]  /*0570*/  VIADD R18, R14, 0x5 ;  /* 0x000000050e127836 */ /* 0x000fc40000000000 */
[----:B------:R-:W-:Y:S01]  /*0580*/  VIADD R14, R14, 0x7 ;  /* 0x000000070e0e7836 */ /* 0x000fe20000000000 */
[----:B---3--:R-:W-:Y:S01]  /*0590*/  @P5 I2FP.F32.U32 R19, R19 ;  /* 0x0000001300135245 */ /* 0x008fe20000201000 */
[----:B----4-:R-:W-:Y:S01]  /*05a0*/  @P2 FFMA R10, R17, R16, R10 ;  /* 0x00000010110a2223 */ /* 0x010fe2000000000a */
[----:B------:R-:W-:-:S04]  /*05b0*/  ISETP.GE.AND P2, PT, R18, UR13, PT ;  /* 0x0000000d12007c0c */ /* 0x000fc8000bf46270 */
[----:B------:R-:W-:Y:S01]  /*05c0*/  ISETP.GT.AND P2, PT, R18, -0x1, !P2 ;  /* 0xffffffff1200780c */ /* 0x000fe20005744270 */
[----:B-----5:R-:W-:Y:S01]  /*05d0*/  @P5 FFMA R10, R19, R21, R10 ;  /* 0x00000015130a5223 */ /* 0x020fe2000000000a */
[C---:B------:R-:W-:Y:S01]  /*05e0*/  ISETP.GE.AND P5, PT, R14.reuse, UR13, PT ;  /* 0x0000000d0e007c0c */ /* 0x040fe2000bfa6270 */
[----:B------:R-:W2:Y:S01]  /*05f0*/  @P3 LDG.E R19, desc[UR10][R6.64+0x10] ;  /* 0x0000100a06133981 */ /* 0x000ea2000c1e1900 */
[----:B------:R-:W-:Y:S02]  /*0600*/  PLOP3.LUT P2, PT, P2, P0, PT, 0x80, 0x8 ;  /* 0x000000000008781c */ /* 0x000fe40001741070 */
[----:B------:R-:W-:Y:S01]  /*0610*/  ISETP.GT.AND P5, PT, R14, -0x1, !P5 ;  /* 0xffffffff0e00780c */ /* 0x000fe20006fa4270 */
[----:B------:R-:W3:Y:S03]  /*0620*/  @P6 LDG.E R21, desc[UR10][R6.64+0x18] ;  /* 0x0000180a06156981 */ /* 0x000ee6000c1e1900 */
[----:B------:R-:W-:Y:S01]  /*0630*/  PLOP3.LUT P5, PT, P5, P0, PT, 0x80, 0x8 ;  /* 0x000000000008781c */ /* 0x000fe20002fa1070 */
[----:B------:R-:W4:Y:S06]  /*0640*/  @P6 LDG.E.U8 R14, desc[UR10][R8.64+0x6] ;  /* 0x0000060a080e6981 */ /* 0x000f2c000c1e1100 */
[----:B------:R-:W5:Y:S04]  /*0650*/  @P2 LDG.E.U8 R18, desc[UR10][R8.64+0x5] ;  /* 0x0000050a08122981 */ /* 0x000f68000c1e1100 */
[----:B------:R-:W3:Y:S04]  /*0660*/  @P2 LDG.E R17, desc[UR10][R6.64+0x14] ;  /* 0x0000140a06112981 */ /* 0x000ee8000c1e1900 */
[----:B------:R4:W3:Y:S04]  /*0670*/  @P5 LDG.E.U8 R16, desc[UR10][R8.64+0x7] ;  /* 0x0000070a08105981 */ /* 0x0008e8000c1e1100 */
[----:B------:R0:W3:Y:S01]  /*0680*/  @P5 LDG.E R29, desc[UR10][R6.64+0x1c] ;  /* 0x00001c0a061d5981 */ /* 0x0000e2000c1e1900 */
[----:B------:R-:W-:Y:S01]  /*0690*/  @P1 I2FP.F32.U32 R25, R22 ;  /* 0x0000001600191245 */ /* 0x000fe20000201000 */
[----:B------:R-:W-:Y:S01]  /*06a0*/  VIADD R15, R15, 0x8 ;  /* 0x000000080f0f7836 */ /* 0x000fe20000000000 */
[----:B------:R-:W-:-:S03]  /*06b0*/  @P4 I2FP.F32.U32 R27, R26 ;  /* 0x0000001a001b4245 */ /* 0x000fc60000201000 */
[----:B------:R-:W-:Y:S01]  /*06c0*/  @P1 FFMA R10, R25, R24, R10 ;  /* 0x00000018190a1223 */ /* 0x000fe2000000000a */
[----:B------:R-:W-:Y:S02]  /*06d0*/  ISETP.NE.AND P1, PT, R15, UR5, PT ;  /* 0x000000050f007c0c */ /* 0x000fe4000bf25270 */
[----:B------:R-:W-:Y:S01]  /*06e0*/  @P3 I2FP.F32.U32 R25, R28 ;  /* 0x0000001c00193245 */ /* 0x000fe20000201000 */
[----:B------:R-:W-:-:S04]  /*06f0*/  @P4 FFMA R10, R27, R23, R10 ;  /* 0x000000171b0a4223 */ /* 0x000fc8000000000a */
[----:B--2---:R-:W-:Y:S01]  /*0700*/  @P3 FFMA R10, R25, R19, R10 ;  /* 0x00000013190a3223 */ /* 0x004fe2000000000a */
[----:B----4-:R-:W-:Y:S02]  /*0710*/  @P6 I2FP.F32.U32 R9, R14 ;  /* 0x0000000e00096245 */ /* 0x010fe40000201000 */
[----:B-----5:R-:W-:-:S05]  /*0720*/  @P2 I2FP.F32.U32 R23, R18 ;  /* 0x0000001200172245 */ /* 0x020fca0000201000 */
[----:B---3--:R-:W-:Y:S01]  /*0730*/  @P2 FFMA R10, R23, R17, R10 ;  /* 0x00000011170a2223 */ /* 0x008fe2000000000a */
[----:B0-----:R-:W-:-:S03]  /*0740*/  @P5 I2FP.F32.U32 R7, R16 ;  /* 0x0000001000075245 */ /* 0x001fc60000201000 */
[----:B------:R-:W-:-:S04]  /*0750*/  @P6 FFMA R10, R9, R21, R10 ;  /* 0x00000015090a6223 */ /* 0x000fc8000000000a */
[----:B------:R-:W-:Y:S01]  /*0760*/  @P5 FFMA R10, R7, R29, R10 ;  /* 0x0000001d070a5223 */ /* 0x000fe2000000000a */
[----:B------:R-:W-:Y:S06]  /*0770*/  @P1 BRA `(.L_x_2) ;  /* 0xfffffff800cc1947 */ /* 0x000fec000383ffff */
[----:B------:R-:W-:-:S07]  /*0780*/  IMAD.U32 R5, RZ, RZ, UR5 ;  /* 0x00000005ff057e24 */ /* 0x000fce000f8e00ff */
.L_x_1:
[----:B------:R-:W-:-:S09]  /*0790*/  UISETP.NE.AND UP1, UPT, UR6, URZ, UPT ;  /* 0x000000ff0600728c */ /* 0x000fd2000bf25270 */
[----:B------:R-:W-:Y:S05]  /*07a0*/  BRA.U !UP1, `(.L_x_3) ;  /* 0x0000000509a47547 */ /* 0x000fea000b800000 */
[----:B------:R-:W-:Y:S02]  /*07b0*/  UIADD3 UR8, UPT, UPT, UR6, -0x1, URZ ;  /* 0xffffffff06087890 */ /* 0x000fe4000fffe0ff */
[----:B------:R-:W-:Y:S02]  /*07c0*/  UISETP.NE.AND UP2, UPT, UR7, URZ, UPT ;  /* 0x000000ff0700728c */ /* 0x000fe4000bf45270 */
[----:B------:R-:W-:-:S09]  /*07d0*/  UISETP.GE.U32.AND UP1, UPT, UR8, 0x3, UPT ;  /* 0x000000030800788c */ /* 0x000fd2000bf26070 */
[----:B------:R-:W-:Y:S05]  /*07e0*/  BRA.U !UP1, `(.L_x_4) ;  /* 0x0000000109b87547 */ /* 0x000fea000b800000 */
[----:B------:R-:W0:Y:S01]  /*07f0*/  LDCU UR8, c[0x0][0x398] ;  /* 0x00007300ff0877ac */ /* 0x000e220008000800 */
[----:B------:R-:W-:Y:S01]  /*0800*/  IMAD.IADD R4, R12, 0x1, R5 ;  /* 0x000000010c047824 */ /* 0x000fe200078e0205 */
[----:B------:R-:W1:Y:S01]  /*0810*/  LDC.64 R8, c[0x0][0x388] ;  /* 0x0000e200ff087b82 */ /* 0x000e620000000a00 */
[----:B------:R-:W2:Y:S02]  /*0820*/  LDCU.64 UR14, c[0x0][0x380] ;  /* 0x00007000ff0e77ac */ /* 0x000ea40008000a00 */
[C---:B------:R-:W-:Y:S02]  /*0830*/  VIADD R6, R4.reuse, 0x1 ;  /* 0x0000000104067836 */ /* 0x040fe40000000000 */
[C---:B------:R-:W-:Y:S01]  /*0840*/  VIADD R16, R4.reuse, 0x2 ;  /* 0x0000000204107836 */ /* 0x040fe20000000000 */
[----:B0-----:R-:W-:Y:S01]  /*0850*/  ISETP.GE.AND P2, PT, R4, UR8, PT ;  /* 0x0000000804007c0c */ /* 0x001fe2000bf46270 */
[----:B------:R-:W-:Y:S01]  /*0860*/  IMAD R7, R13, UR8, R4 ;  /* 0x000000080d077c24 */ /* 0x000fe2000f8e0204 */
[----:B------:R-:W-:-:S02]  /*0870*/  ISETP.GE.AND P4, PT, R6, UR8, PT ;  /* 0x0000000806007c0c */ /* 0x000fc4000bf86270 */
[C---:B------:R-:W-:Y:S01]  /*0880*/  ISETP.GT.AND P2, PT, R4.reuse, -0x1, !P2 ;  /* 0xffffffff0400780c */ /* 0x040fe20005744270 */
[----:B------:R-:W-:Y:S01]  /*0890*/  VIADD R4, R4, 0x3 ;  /* 0x0000000304047836 */ /* 0x000fe20000000000 */
[----:B------:R-:W-:Y:S02]  /*08a0*/  ISETP.GE.AND P3, PT, R16, UR8, PT ;  /* 0x0000000810007c0c */ /* 0x000fe4000bf66270 */
[----:B------:R-:W-:Y:S02]  /*08b0*/  PLOP3.LUT P2, PT, P2, P0, PT, 0x80, 0x8 ;  /* 0x000000000008781c */ /* 0x000fe40001741070 */
[----:B------:R-:W-:Y:S02]  /*08c0*/  ISETP.GT.AND P4, PT, R6, -0x1, !P4 ;  /* 0xffffffff0600780c */ /* 0x000fe40006784270 */
[----:B------:R-:W-:Y:S02]  /*08d0*/  ISETP.GE.AND P1, PT, R4, UR8, PT ;  /* 0x0000000804007c0c */ /* 0x000fe4000bf26270 */
[----:B------:R-:W-:-:S02]  /*08e0*/  ISETP.GT.AND P3, PT, R16, -0x1, !P3 ;  /* 0xffffffff1000780c */ /* 0x000fc40005f64270 */
[----:B--2---:R-:W-:Y:S02]  /*08f0*/  IADD3 R6, P5, PT, R7, UR14, RZ ;  /* 0x0000000e07067c10 */ /* 0x004fe4000ffbe0ff */
[----:B------:R-:W-:Y:S02]  /*0900*/  PLOP3.LUT P4, PT, P4, P0, PT, 0x80, 0x8 ;  /* 0x000000000008781c */ /* 0x000fe40002781070 */
[C---:B------:R-:W-:Y:S01]  /*0910*/  IADD3 R16, P6, PT, R5.reuse, UR12, RZ ;  /* 0x0000000c05107c10 */ /* 0x040fe2000ffde0ff */
[----:B------:R-:W0:Y:S01]  /*0920*/  @P2 LDC.64 R14, c[0x0][0x388] ;  /* 0x0000e200ff0e2b82 */ /* 0x000e220000000a00 */
[----:B------:R-:W-:Y:S01]  /*0930*/  @P2 VIADD R17, R5, UR12 ;  /* 0x0000000c05112c36 */ /* 0x000fe20008000000 */
[----:B------:R-:W-:Y:S02]  /*0940*/  ISETP.GT.AND P1, PT, R4, -0x1, !P1 ;  /* 0xffffffff0400780c */ /* 0x000fe40004f24270 */
[----:B------:R-:W-:Y:S02]  /*0950*/  LEA.HI.X.SX32 R7, R7, UR15, 0x1, P5 ;  /* 0x0000000f07077c11 */ /* 0x000fe4000a8f0eff */
[----:B------:R-:W-:-:S02]  /*0960*/  PLOP3.LUT P3, PT, P3, P0, PT, 0x80, 0x8 ;  /* 0x000000000008781c */ /* 0x000fc40001f61070 */
[----:B-1----:R-:W-:Y:S01]  /*0970*/  LEA R8, P5, R16, R8, 0x2 ;  /* 0x0000000810087211 */ /* 0x002fe200078a10ff */
[----:B------:R-:W2:Y:S01]  /*0980*/  @P2 LDG.E.U8 R4, desc[UR10][R6.64] ;  /* 0x0000000a06042981 */ /* 0x000ea2000c1e1100 */
[----:B------:R-:W-:-:S09]  /*0990*/  PLOP3.LUT P1, PT, P1, P0, PT, 0x80, 0x8 ;  /* 0x000000000008781c */ /* 0x000fd20000f21070 */
[----:B------:R-:W3:Y:S04]  /*09a0*/  @P3 LDG.E.U8 R21, desc[UR10][R6.64+0x2] ;  /* 0x0000020a06153981 */ /* 0x000ee8000c1e1100 */
[----:B------:R-:W4:Y:S01]  /*09b0*/  @P1 LDG.E.U8 R23, desc[UR10][R6.64+0x3] ;  /* 0x0000030a06171981 */ /* 0x000f22000c1e1100 */
[----:B0-----:R-:W-:-:S04]  /*09c0*/  @P2 IMAD.WIDE.U32 R14, R17, 0x4, R14 ;  /* 0x00000004110e2825 */ /* 0x001fc800078e000e */
[----:B------:R-:W-:Y:S02]  /*09d0*/  IMAD.X R17, RZ, RZ, RZ, P6 ;  /* 0x000000ffff117224 */ /* 0x000fe400030e06ff */
[----:B------:R-:W5:Y:S03]  /*09e0*/  @P2 LDG.E R14, desc[UR10][R14.64] ;  /* 0x0000000a0e0e2981 */ /* 0x000f66000c1e1900 */
[----:B------:R-:W-:Y:S02]  /*09f0*/  LEA.HI.X R9, R16, R9, R17, 0x2, P5 ;  /* 0x0000000910097211 */ /* 0x000fe400028f1411 */
[----:B------:R-:W5:Y:S04]  /*0a00*/  @P4 LDG.E.U8 R16, desc[UR10][R6.64+0x1] ;  /* 0x0000010a06104981 */ /* 0x000f68000c1e1100 */
[----:B------:R-:W5:Y:S04]  /*0a10*/  @P4 LDG.E R18, desc[UR10][R8.64+0x4] ;  /* 0x0000040a08124981 */ /* 0x000f68000c1e1900 */
[----:B------:R-:W5:Y:S04]  /*0a20*/  @P3 LDG.E R22, desc[UR10][R8.64+0x8] ;  /* 0x0000080a08163981 */ /* 0x000f68000c1e1900 */
[----:B------:R-:W5:Y:S01]  /*0a30*/  @P1 LDG.E R24, desc[UR10][R8.64+0xc] ;  /* 0x00000c0a08181981 */ /* 0x000f62000c1e1900 */
[----:B------:R-:W-:Y:S01]  /*0a40*/  VIADD R5, R5, 0x4 ;  /* 0x0000000405057836 */ /* 0x000fe20000000000 */
[----:B--2---:R-:W-:-:S02]  /*0a50*/  @P2 I2FP.F32.U32 R17, R4 ;  /* 0x0000000400112245 */ /* 0x004fc40000201000 */
[----:B---3--:R-:W-:Y:S02]  /*0a60*/  @P3 I2FP.F32.U32 R21, R21 ;  /* 0x0000001500153245 */ /* 0x008fe40000201000 */
[----:B----4-:R-:W-:Y:S01]  /*0a70*/  @P1 I2FP.F32.U32 R23, R23 ;  /* 0x0000001700171245 */ /* 0x010fe20000201000 */
[----:B-----5:R-:W-:Y:S01]  /*0a80*/  @P2 FFMA R10, R17, R14, R10 ;  /* 0x0000000e110a2223 */ /* 0x020fe2000000000a */
[----:B------:R-:W-:-:S05]  /*0a90*/  @P4 I2FP.F32.U32 R19, R16 ;  /* 0x0000001000134245 */ /* 0x000fca0000201000 */
[----:B------:R-:W-:-:S04]  /*0aa0*/  @P4 FFMA R10, R19, R18, R10 ;  /* 0x00000012130a4223 */ /* 0x000fc8000000000a */
[----:B------:R-:W-:-:S04]  /*0ab0*/  @P3 FFMA R10, R21, R22, R10 ;  /* 0x00000016150a3223 */ /* 0x000fc8000000000a */
[----:B------:R-:W-:-:S07]  /*0ac0*/  @P1 FFMA R10, R23, R24, R10 ;  /* 0x00000018170a1223 */ /* 0x000fce000000000a */
.L_x_4:
[----:B------:R-:W-:Y:S05]  /*0ad0*/  BRA.U !UP2, `(.L_x_3) ;  /* 0x000000010ad87547 */ /* 0x000fea000b800000 */
[----:B------:R-:W0:Y:S01]  /*0ae0*/  LDCU UR8, c[0x0][0x3a0] ;  /* 0x00007400ff0877ac */ /* 0x000e220008000800 */
[----:B------:R-:W-:Y:S02]  /*0af0*/  UISETP.NE.AND UP1, UPT, UR7, 0x1, UPT ;  /* 0x000000010700788c */ /* 0x000fe4000bf25270 */
[----:B0-----:R-:W-:-:S07]  /*0b00*/  ULOP3.LUT UP2, URZ, UR8, 0x1, URZ, 0xc0, !UPT ;  /* 0x0000000108ff7892 */ /* 0x001fce000f84c0ff */
[----:B------:R-:W-:Y:S05]  /*0b10*/  BRA.U !UP1, `(.L_x_5) ;  /* 0x0000000109787547 */ /* 0x000fea000b800000 */
[----:B------:R-:W0:Y:S01]  /*0b20*/  LDCU UR8, c[0x0][0x398] ;  /* 0x00007300ff0877ac */ /* 0x000e220008000800 */
[----:B------:R-:W-:Y:S01]  /*0b30*/  IMAD.IADD R4, R12, 0x1, R5 ;  /* 0x000000010c047824 */ /* 0x000fe200078e0205 */
[----:B------:R-:W1:Y:S03]  /*0b40*/  LDCU.64 UR14, c[0x0][0x380] ;  /* 0x00007000ff0e77ac */ /* 0x000e660008000a00 */
[C---:B------:R-:W-:Y:S01]  /*0b50*/  VIADD R6, R4.reuse, 0x1 ;  /* 0x0000000104067836 */ /* 0x040fe20000000000 */
[----:B0-----:R-:W-:-:S04]  /*0b60*/  ISETP.GE.AND P1, PT, R4, UR8, PT ;  /* 0x0000000804007c0c */ /* 0x001fc8000bf26270 */
[----:B------:R-:W-:Y:S02]  /*0b70*/  ISETP.GE.AND P2, PT, R6, UR8, PT ;  /* 0x0000000806007c0c */ /* 0x000fe4000bf46270 */
[----:B------:R-:W-:Y:S01]  /*0b80*/  ISETP.GT.AND P1, PT, R4, -0x1, !P1 ;  /* 0xffffffff0400780c */ /* 0x000fe20004f24270 */
[----:B------:R-:W-:Y:S01]  /*0b90*/  IMAD R4, R13, UR8, R4 ;  /* 0x000000080d047c24 */ /* 0x000fe2000f8e0204 */
[----:B------:R-:W-:Y:S02]  /*0ba0*/  ISETP.GT.AND P2, PT, R6, -0x1, !P2 ;  /* 0xffffffff0600780c */ /* 0x000fe40005744270 */
[----:B------:R-:W-:Y:S02]  /*0bb0*/  PLOP3.LUT P1, PT, P1, P0, PT, 0x80, 0x8 ;  /* 0x000000000008781c */ /* 0x000fe40000f21070 */
[----:B------:R-:W-:Y:S02]  /*0bc0*/  PLOP3.LUT P2, PT, P2, P0, PT, 0x80, 0x8 ;  /* 0x000000000008781c */ /* 0x000fe40001741070 */
[----:B-1----:R-:W-:-:S04]  /*0bd0*/  IADD3 R6, P3, PT, R4, UR14, RZ ;  /* 0x0000000e04067c10 */ /* 0x002fc8000ff7e0ff */
[----:B------:R-:W-:-:S05]  /*0be0*/  LEA.HI.X.SX32 R7, R4, UR15, 0x1, P3 ;  /* 0x0000000f04077c11 */ /* 0x000fca00098f0eff */
[----:B------:R-:W0:Y:S01]  /*0bf0*/  @P1 LDC.64 R14, c[0x0][0x388] ;  /* 0x0000e200ff0e1b82 */ /* 0x000e220000000a00 */
[C---:B------:R-:W-:Y:S01]  /*0c00*/  @P1 VIADD R17, R5.reuse, UR12 ;  /* 0x0000000c05111c36 */ /* 0x040fe20008000000 */
[----:B------:R-:W-:Y:S01]  /*0c10*/  @P2 IADD3 R16, P3, PT, R5, UR12, RZ ;  /* 0x0000000c05102c10 */ /* 0x000fe2000ff7e0ff */
[----:B------:R-:W2:Y:S05]  /*0c20*/  @P1 LDG.E.U8 R4, desc[UR10][R6.64] ;  /* 0x0000000a06041981 */ /* 0x000eaa000c1e1100 */
[----:B------:R-:W1:Y:S01]  /*0c30*/  @P2 LDC.64 R8, c[0x0][0x388] ;  /* 0x0000e200ff082b82 */ /* 0x000e620000000a00 */
[----:B0-----:R-:W-:-:S04]  /*0c40*/  @P1 IMAD.WIDE.U32 R14, R17, 0x4, R14 ;  /* 0x00000004110e1825 */ /* 0x001fc800078e000e */
[----:B------:R-:W-:Y:S02]  /*0c50*/  @P2 IMAD.X R17, RZ, RZ, RZ, P3 ;  /* 0x000000ffff112224 */ /* 0x000fe400018e06ff */
[----:B------:R-:W3:Y:S01]  /*0c60*/  @P1 LDG.E R15, desc[UR10][R14.64] ;  /* 0x0000000a0e0f1981 */ /* 0x000ee2000c1e1900 */
[----:B-1----:R-:W-:-:S04]  /*0c70*/  @P2 LEA R8, P3, R16, R8, 0x2 ;  /* 0x0000000810082211 */ /* 0x002fc800078610ff */
[----:B------:R-:W-:Y:S02]  /*0c80*/  @P2 LEA.HI.X R9, R16, R9, R17, 0x2, P3 ;  /* 0x0000000910092211 */ /* 0x000fe400018f1411 */
[----:B------:R-:W4:Y:S04]  /*0c90*/  @P2 LDG.E.U8 R16, desc[UR10][R6.64+0x1] ;  /* 0x0000010a06102981 */ /* 0x000f28000c1e1100 */
[----:B------:R-:W5:Y:S01]  /*0ca0*/  @P2 LDG.E R8, desc[UR10][R8.64+0x4] ;  /* 0x0000040a08082981 */ /* 0x000f62000c1e1900 */
[----:B------:R-:W-:Y:S01]  /*0cb0*/  VIADD R5, R5, 0x2 ;  /* 0x0000000205057836 */ /* 0x000fe20000000000 */
[----:B--2---:R-:W-:-:S05]  /*0cc0*/  @P1 I2FP.F32.U32 R17, R4 ;  /* 0x0000000400111245 */ /* 0x004fca0000201000 */
[----:B---3--:R-:W-:Y:S01]  /*0cd0*/  @P1 FFMA R10, R15, R17, R10 ;  /* 0x000000110f0a1223 */ /* 0x008fe2000000000a */
[----:B----4-:R-:W-:-:S05]  /*0ce0*/  @P2 I2FP.F32.U32 R19, R16 ;  /* 0x0000001000132245 */ /* 0x010fca0000201000 */
[----:B-----5:R-:W-:-:S07]  /*0cf0*/  @P2 FFMA R10, R19, R8, R10 ;  /* 0x00000008130a2223 */ /* 0x020fce000000000a */
.L_x_5:
[----:B------:R-:W-:Y:S05]  /*0d00*/  BRA.U !UP2, `(.L_x_3) ;  /* 0x000000010a4c7547 */ /* 0x000fea000b800000 */
[----:B------:R-:W0:Y:S01]  /*0d10*/  LDCU UR8, c[0x0][0x398] ;  /* 0x00007300ff0877ac */ /* 0x000e220008000800 */
[----:B------:R-:W-:Y:S01]  /*0d20*/  IMAD.IADD R4, R12, 0x1, R5 ;  /* 0x000000010c047824 */ /* 0x000fe200078e0205 */
[----:B------:R-:W-:Y:S04]  /*0d30*/  BSSY.RECONVERGENT B0, `(.L_x_3) ;  /* 0x0000010000007945 */ /* 0x000fe80003800200 */
[----:B0-----:R-:W-:-:S04]  /*0d40*/  ISETP.GE.AND P1, PT, R4, UR8, PT ;  /* 0x0000000804007c0c */ /* 0x001fc8000bf26270 */
[----:B------:R-:W-:-:S04]  /*0d50*/  ISETP.GT.AND P1, PT, R4, -0x1, !P1 ;  /* 0xffffffff0400780c */ /* 0x000fc80004f24270 */
[----:B------:R-:W-:-:S13]  /*0d60*/  PLOP3.LUT P1, PT, P1, P0, PT, 0x80, 0x8 ;  /* 0x000000000008781c */ /* 0x000fda0000f21070 */
[----:B------:R-:W-:Y:S05]  /*0d70*/  @!P1 BRA `(.L_x_6) ;  /* 0x00000000002c9947 */ /* 0x000fea0003800000 */
[----:B------:R-:W0:Y:S01]  /*0d80*/  LDCU.64 UR14, c[0x0][0x380] ;  /* 0x00007000ff0e77ac */ /* 0x000e220008000a00 */
[----:B------:R-:W1:Y:S01]  /*0d90*/  LDC.64 R8, c[0x0][0x388] ;  /* 0x0000e200ff087b82 */ /* 0x000e620000000a00 */
[----:B------:R-:W-:Y:S02]  /*0da0*/  IMAD R13, R13, UR8, R4 ;  /* 0x000000080d0d7c24 */ /* 0x000fe4000f8e0204 */
[----:B------:R-:W-:-:S03]  /*0db0*/  VIADD R5, R5, UR12 ;  /* 0x0000000c05057c36 */ /* 0x000fc60008000000 */
[----:B0-----:R-:W-:-:S04]  /*0dc0*/  IADD3 R6, P0, PT, R13, UR14, RZ ;  /* 0x0000000e0d067c10 */ /* 0x001fc8000ff1e0ff */
[----:B------:R-:W-:Y:S01]  /*0dd0*/  LEA.HI.X.SX32 R7, R13, UR15, 0x1, P0 ;  /* 0x0000000f0d077c11 */ /* 0x000fe200080f0eff */
[----:B-1----:R-:W-:-:S04]  /*0de0*/  IMAD.WIDE.U32 R4, R5, 0x4, R8 ;  /* 0x0000000405047825 */ /* 0x002fc800078e0008 */
[----:B------:R-:W2:Y:S04]  /*0df0*/  LDG.E.U8 R6, desc[UR10][R6.64] ;  /* 0x0000000a06067981 */ /* 0x000ea8000c1e1100 */
[----:B------:R-:W3:Y:S01]  /*0e00*/  LDG.E R4, desc[UR10][R4.64] ;  /* 0x0000000a04047981 */ /* 0x000ee2000c1e1900 */
[----:B--2---:R-:W-:-:S05]  /*0e10*/  I2FP.F32.U32 R9, R6 ;  /* 0x0000000600097245 */ /* 0x004fca0000201000 */
[----:B---3--:R-:W-:-:S07]  /*0e20*/  FFMA R10, R9, R4, R10 ;  /* 0x00000004090a7223 */ /* 0x008fce000000000a */
.L_x_6:
[----:B------:R-:W-:Y:S05]  /*0e30*/  BSYNC.RECONVERGENT B0 ;  /* 0x0000000000007941 */ /* 0x000fea0003800200 */
.L_x_3:
[----:B------:R-:W-:Y:S05]  /*0e40*/  BRA.U UP0, `(.L_x_7) ;  /* 0xfffffff100dc7547 */ /* 0x000fea000b83ffff */
.L_x_0:
[----:B------:R-:W0:Y:S01]  /*0e50*/  LDCU UR12, c[0x0][0x398] ;  /* 0x00007300ff0c77ac */ /* 0x000e220008000800 */
[C---:B------:R-:W-:Y:S01]  /*0e60*/  FSETP.GEU.AND P0, PT, R10.reuse, RZ, PT ;  /* 0x000000ff0a00720b */ /* 0x040fe20003f0e000 */
[----:B------:R-:W1:Y:S03]  /*0e70*/  LDCU.64 UR8, c[0x0][0x390] ;  /* 0x00007200ff0877ac */ /* 0x000e660008000a00 */
[----:B------:R-:W-:-:S04]  /*0e80*/  FSEL R10, R10, RZ, P0 ;  /* 0x000000ff0a0a7208 */ /* 0x000fc80000000000 */
[----:B------:R-:W-:-:S04]  /*0e90*/  FMNMX.NAN R10, R10, 255, PT ;  /* 0x437f00000a0a7809 */ /* 0x000fc80003820000 */
[----:B------:R-:W2:Y:S01]  /*0ea0*/  F2I.U32.TRUNC.NTZ R7, R10 ;  /* 0x0000000a00077305 */ /* 0x000ea2000020f000 */
[----:B0-----:R-:W-:-:S05]  /*0eb0*/  IMAD R11, R0, UR12, R11 ;  /* 0x0000000c000b7c24 */ /* 0x001fca000f8e020b */
[----:B-1----:R-:W-:-:S04]  /*0ec0*/  IADD3 R4, P0, PT, R11, UR8, RZ ;  /* 0x000000080b047c10 */ /* 0x002fc8000ff1e0ff */
[----:B------:R-:W-:-:S05]  /*0ed0*/  LEA.HI.X.SX32 R5, R11, UR9, 0x1, P0 ;  /* 0x000000090b057c11 */ /* 0x000fca00080f0eff */
[----:B--2---:R0:W-:Y:S02]  /*0ee0*/  STG.E.U8 desc[UR10][R4.64], R7 ;  /* 0x0000000704007986 */ /* 0x0041e4000c10110a */
[----:B0-----:R-:W-:Y:S01]  /*0ef0*/  CS2R R4, SR_CLOCKLO ;  /* 0x0000000000047805 */ /* 0x001fe20000015000 */
[----:B------:R-:W0:Y:S05]  /*0f00*/  LDC.64 R6, c[0x0][0x3a8] ;  /* 0x0000ea00ff067b82 */ /* 0x000e2a0000000a00 */
[----:B------:R-:W-:-:S05]  /*0f10*/  IADD3 R4, P0, PT, -R2, R4, RZ ;  /* 0x0000000402047210 */ /* 0x000fca0007f1e1ff */
[----:B------:R-:W-:Y:S02]  /*0f20*/  IMAD.X R5, R5, 0x1, ~R3, P0 ;  /* 0x0000000105057824 */ /* 0x000fe400000e0e03 */
[----:B0-----:R-:W-:-:S05]  /*0f30*/  IMAD.WIDE R2, R11, 0x8, R6 ;  /* 0x000000080b027825 */ /* 0x001fca00078e0206 */
[----:B------:R-:W-:Y:S01]  /*0f40*/  STG.E.64 desc[UR10][R2.64], R4 ;  /* 0x0000000402007986 */ /* 0x000fe2000c101b0a */
[----:B------:R-:W-:Y:S05]  /*0f50*/  EXIT ;  /* 0x000000000000794d */ /* 0x000fea0003800000 */
.L_x_8:
[----:B------:R-:W-:-:S00]  /*0f60*/  BRA `(.L_x_8) ;  /* 0xfffffffc00fc7947 */ /* 0x000fc0000383ffff */
[----:B------:R-:W-:-:S00]  /*0f70*/  NOP ;  /* 0x0000000000007918 */ /* 0x000fc00000000000 */
        /* <DEDUP_REMOVED lines=8> */
.L_x_9:


//--------------------- .nv.shared.reserved.0     --------------------------
	.section	.nv.shared.reserved.0,"aw",@nobits
	.weak		__nv_reservedSMEM_offset_0_alias
	.size		__nv_reservedSMEM_offset_0_alias, 0, 64
	.other		__nv_reservedSMEM_offset_0_alias,@"STO_CUDA_RESERVED_SHARED STV_DEFAULT"
__nv_reservedSMEM_offset_0_alias:
	.zero		0
	.zero		64


//--------------------- .nv.constant0._Z15convolve2D_cudaPhPfS_iiiPy --------------------------
	.section	.nv.constant0._Z15convolve2D_cudaPhPfS_iiiPy,"a",@progbits
	.sectionflags	@""
	.align	4
.nv.constant0._Z15convolve2D_cudaPhPfS_iiiPy:
	.zero		944


//--------------------- SYMBOLS --------------------------

	.type		.nv.reservedSmem.offset0,@object
	.size		.nv.reservedSmem.offset0,0x4
